//
// Generated by NVIDIA NVVM Compiler
//
// Compiler Build ID: CL-36424714
// Cuda compilation tools, release 13.0, V13.0.88
// Based on NVVM 20.0.0
//

.version 9.0
.target sm_100
.address_size 64

	// .globl	_Z17layer_norm_kernelPfS_S_S_ii
// _ZZ17layer_norm_kernelPfS_S_S_iiE4mean has been demoted
// _ZZ17layer_norm_kernelPfS_S_S_iiE8variance has been demoted

.visible .entry _Z17layer_norm_kernelPfS_S_S_ii(
	.param .u64 .ptr .align 1 _Z17layer_norm_kernelPfS_S_S_ii_param_0,
	.param .u64 .ptr .align 1 _Z17layer_norm_kernelPfS_S_S_ii_param_1,
	.param .u64 .ptr .align 1 _Z17layer_norm_kernelPfS_S_S_ii_param_2,
	.param .u64 .ptr .align 1 _Z17layer_norm_kernelPfS_S_S_ii_param_3,
	.param .u32 _Z17layer_norm_kernelPfS_S_S_ii_param_4,
	.param .u32 _Z17layer_norm_kernelPfS_S_S_ii_param_5
)
{
	.reg .pred 	%p<9>;
	.reg .b32 	%r<22>;
	.reg .b32 	%f<32>;
	.reg .b64 	%rd<19>;
	// demoted variable
	.shared .align 4 .f32 _ZZ17layer_norm_kernelPfS_S_S_iiE4mean;
	// demoted variable
	.shared .align 4 .f32 _ZZ17layer_norm_kernelPfS_S_S_iiE8variance;
	ld.param.u64 	%rd8, [_Z17layer_norm_kernelPfS_S_S_ii_param_0];
	ld.param.u64 	%rd5, [_Z17layer_norm_kernelPfS_S_S_ii_param_1];
	ld.param.u64 	%rd6, [_Z17layer_norm_kernelPfS_S_S_ii_param_2];
	ld.param.u64 	%rd7, [_Z17layer_norm_kernelPfS_S_S_ii_param_3];
	ld.param.u32 	%r15, [_Z17layer_norm_kernelPfS_S_S_ii_param_5];
	cvta.to.global.u64 	%rd1, %rd8;
	mov.u32 	%r1, %ctaid.x;
	mov.u32 	%r21, %tid.x;
	setp.ge.s32 	%p1, %r21, %r15;
	mov.f32 	%f29, 0f00000000;
	@%p1 bra 	$L__BB0_3;
	mul.lo.s32 	%r3, %r15, %r1;
	mov.f32 	%f29, 0f00000000;
	mov.u32 	%r4, %ntid.x;
	mov.u32 	%r19, %r21;
$L__BB0_2:
	add.s32 	%r16, %r19, %r3;
	mul.wide.s32 	%rd9, %r16, 4;
	add.s64 	%rd10, %rd1, %rd9;
	ld.global.f32 	%f14, [%rd10];
	add.f32 	%f29, %f29, %f14;
	add.s32 	%r19, %r19, %r4;
	setp.lt.s32 	%p2, %r19, %r15;
	@%p2 bra 	$L__BB0_2;
$L__BB0_3:
	cvt.rn.f32.s32 	%f4, %r15;
	setp.ne.s32 	%p3, %r21, 0;
	@%p3 bra 	$L__BB0_5;
	div.rn.f32 	%f15, %f29, %f4;
	st.shared.f32 	[_ZZ17layer_norm_kernelPfS_S_S_iiE4mean], %f15;
$L__BB0_5:
	setp.ge.s32 	%p4, %r21, %r15;
	bar.sync 	0;
	mov.f32 	%f31, 0f00000000;
	@%p4 bra 	$L__BB0_8;
	mul.lo.s32 	%r7, %r15, %r1;
	ld.shared.f32 	%f5, [_ZZ17layer_norm_kernelPfS_S_S_iiE4mean];
	mov.f32 	%f31, 0f00000000;
	mov.u32 	%r8, %ntid.x;
	mov.u32 	%r20, %r21;
$L__BB0_7:
	add.s32 	%r17, %r20, %r7;
	mul.wide.s32 	%rd11, %r17, 4;
	add.s64 	%rd12, %rd1, %rd11;
	ld.global.f32 	%f18, [%rd12];
	sub.f32 	%f19, %f18, %f5;
	fma.rn.f32 	%f31, %f19, %f19, %f31;
	add.s32 	%r20, %r20, %r8;
	setp.lt.s32 	%p5, %r20, %r15;
	@%p5 bra 	$L__BB0_7;
$L__BB0_8:
	setp.ne.s32 	%p6, %r21, 0;
	div.rn.f32 	%f9, %f31, %f4;
	@%p6 bra 	$L__BB0_10;
	st.shared.f32 	[_ZZ17layer_norm_kernelPfS_S_S_iiE8variance], %f9;
$L__BB0_10:
	setp.ge.s32 	%p7, %r21, %r15;
	bar.sync 	0;
	@%p7 bra 	$L__BB0_13;
	mul.lo.s32 	%r11, %r15, %r1;
	ld.shared.f32 	%f10, [_ZZ17layer_norm_kernelPfS_S_S_iiE4mean];
	ld.shared.f32 	%f20, [_ZZ17layer_norm_kernelPfS_S_S_iiE8variance];
	add.f32 	%f21, %f20, 0f3727C5AC;
	sqrt.rn.f32 	%f11, %f21;
	mov.u32 	%r12, %ntid.x;
	cvta.to.global.u64 	%rd2, %rd6;
	cvta.to.global.u64 	%rd3, %rd7;
	cvta.to.global.u64 	%rd4, %rd5;
$L__BB0_12:
	add.s32 	%r18, %r21, %r11;
	mul.wide.s32 	%rd13, %r18, 4;
	add.s64 	%rd14, %rd1, %rd13;
	ld.global.f32 	%f22, [%rd14];
	sub.f32 	%f23, %f22, %f10;
	div.rn.f32 	%f24, %f23, %f11;
	mul.wide.s32 	%rd15, %r21, 4;
	add.s64 	%rd16, %rd2, %rd15;
	ld.global.f32 	%f25, [%rd16];
	add.s64 	%rd17, %rd3, %rd15;
	ld.global.f32 	%f26, [%rd17];
	fma.rn.f32 	%f27, %f24, %f25, %f26;
	add.s64 	%rd18, %rd4, %rd13;
	st.global.f32 	[%rd18], %f27;
	add.s32 	%r21, %r21, %r12;
	setp.lt.s32 	%p8, %r21, %r15;
	@%p8 bra 	$L__BB0_12;
$L__BB0_13:
	ret;

}


// ===== COMPILED SASS (sm_100) =====

	.target	sm_100

	.elftype	@"ET_EXEC"


//--------------------- .note.nv.tkinfo           --------------------------
	.section	.note.nv.tkinfo,"",@"SHT_NOTE"
	.sectionflags	@"SHF_NOTE_NV_TKINFO"
	.tkinfo
        /*0018*/ 	.word	0x00000002
        /*0030*/ 	.string	""
        /*0030*/ 	.string	"ptxas"
        /*0030*/ 	.string	"Cuda compilation tools, release 13.0, V13.0.88"
        /*0030*/ 	.string	"Build cuda_13.0.r13.0/compiler.36424714_0"
        /*0030*/ 	.string	"-arch sm_100 -m 64 "



//--------------------- .note.nv.cuinfo           --------------------------
	.section	.note.nv.cuinfo,"",@"SHT_NOTE"
	.sectionflags	@"SHF_NOTE_NV_CUINFO"
        /*0018*/ 	.short	0x0002
        /*001a*/ 	.short	0x0064
        /*001c*/ 	.short	0x0082
	.zero		2


//--------------------- .nv.info                  --------------------------
	.section	.nv.info,"",@"SHT_CUDA_INFO"
	.align	4


	//----- nvinfo : EIATTR_REGCOUNT
	.align		4
        /*0000*/ 	.byte	0x04, 0x2f
        /*0002*/ 	.short	(.L_1 - .L_0)
	.align		4
.L_0:
        /*0004*/ 	.word	index@(_Z17layer_norm_kernelPfS_S_S_ii)
        /*0008*/ 	.word	0x0000001a


	//----- nvinfo : EIATTR_FRAME_SIZE
	.align		4
.L_1:
        /*000c*/ 	.byte	0x04, 0x11
        /*000e*/ 	.short	(.L_3 - .L_2)
	.align		4
.L_2:
        /*0010*/ 	.word	index@($__internal_1_$__cuda_sm3x_div_rn_noftz_f32_slowpath)
        /*0014*/ 	.word	0x00000000


	//----- nvinfo : EIATTR_FRAME_SIZE
	.align		4
.L_3:
        /*0018*/ 	.byte	0x04, 0x11
        /*001a*/ 	.short	(.L_5 - .L_4)
	.align		4
.L_4:
        /*001c*/ 	.word	index@($__internal_0_$__cuda_sm20_sqrt_rn_f32_slowpath)
        /*0020*/ 	.word	0x00000000


	//----- nvinfo : EIATTR_FRAME_SIZE
	.align		4
.L_5:
        /*0024*/ 	.byte	0x04, 0x11
        /*0026*/ 	.short	(.L_7 - .L_6)
	.align		4
.L_6:
        /*0028*/ 	.word	index@(_Z17layer_norm_kernelPfS_S_S_ii)
        /*002c*/ 	.word	0x00000000


	//----- nvinfo : EIATTR_MIN_STACK_SIZE
	.align		4
.L_7:
        /*0030*/ 	.byte	0x04, 0x12
        /*0032*/ 	.short	(.L_9 - .L_8)
	.align		4
.L_8:
        /*0034*/ 	.word	index@(_Z17layer_norm_kernelPfS_S_S_ii)
        /*0038*/ 	.word	0x00000000
.L_9:


//--------------------- .nv.compat                --------------------------
	.section	.nv.compat,"",@"SHT_CUDA_COMPAT_INFO"
	.align	4
        /*0000*/ 	.byte	0x02, 0x09, 0x00, 0x00, 0x02, 0x02, 0x01, 0x00, 0x02, 0x05, 0x05, 0x00, 0x03, 0x07, 0x01, 0x01
        /*0010*/ 	.byte	0x02, 0x03, 0x00, 0x00, 0x02, 0x06, 0x01, 0x00, 0x04, 0x0b, 0x08, 0x00, 0x01, 0x00, 0x00, 0x00
        /*0020*/ 	.byte	0x00, 0x00, 0x00, 0x00


//--------------------- .nv.info._Z17layer_norm_kernelPfS_S_S_ii --------------------------
	.section	.nv.info._Z17layer_norm_kernelPfS_S_S_ii,"",@"SHT_CUDA_INFO"
	.sectionflags	@""
	.align	4


	//----- nvinfo : EIATTR_CUDA_API_VERSION
	.align		4
        /*0000*/ 	.byte	0x04, 0x37
        /*0002*/ 	.short	(.L_11 - .L_10)
.L_10:
        /*0004*/ 	.word	0x00000082


	//----- nvinfo : EIATTR_KPARAM_INFO
	.align		4
.L_11:
        /*0008*/ 	.byte	0x04, 0x17
        /*000a*/ 	.short	(.L_13 - .L_12)
.L_12:
        /*000c*/ 	.word	0x00000000
        /*0010*/ 	.short	0x0005
        /*0012*/ 	.short	0x0024
        /*0014*/ 	.byte	0x00, 0xf0, 0x11, 0x00


	//----- nvinfo : EIATTR_KPARAM_INFO
	.align		4
.L_13:
        /*0018*/ 	.byte	0x04, 0x17
        /*001a*/ 	.short	(.L_15 - .L_14)
.L_14:
        /*001c*/ 	.word	0x00000000
        /*0020*/ 	.short	0x0004
        /*0022*/ 	.short	0x0020
        /*0024*/ 	.byte	0x00, 0xf0, 0x11, 0x00


	//----- nvinfo : EIATTR_KPARAM_INFO
	.align		4
.L_15:
        /*0028*/ 	.byte	0x04, 0x17
        /*002a*/ 	.short	(.L_17 - .L_16)
.L_16:
        /*002c*/ 	.word	0x00000000
        /*0030*/ 	.short	0x0003
        /*0032*/ 	.short	0x0018
        /*0034*/ 	.byte	0x00, 0xf5, 0x21, 0x00


	//----- nvinfo : EIATTR_KPARAM_INFO
	.align		4
.L_17:
        /*0038*/ 	.byte	0x04, 0x17
        /*003a*/ 	.short	(.L_19 - .L_18)
.L_18:
        /*003c*/ 	.word	0x00000000
        /*0040*/ 	.short	0x0002
        /*0042*/ 	.short	0x0010
        /*0044*/ 	.byte	0x00, 0xf5, 0x21, 0x00


	//----- nvinfo : EIATTR_KPARAM_INFO
	.align		4
.L_19:
        /*0048*/ 	.byte	0x04, 0x17
        /*004a*/ 	.short	(.L_21 - .L_20)
.L_20:
        /*004c*/ 	.word	0x00000000
        /*0050*/ 	.short	0x0001
        /*0052*/ 	.short	0x0008
        /*0054*/ 	.byte	0x00, 0xf5, 0x21, 0x00


	//----- nvinfo : EIATTR_KPARAM_INFO
	.align		4
.L_21:
        /*0058*/ 	.byte	0x04, 0x17
        /*005a*/ 	.short	(.L_23 - .L_22)
.L_22:
        /*005c*/ 	.word	0x00000000
        /*0060*/ 	.short	0x0000
        /*0062*/ 	.short	0x0000
        /*0064*/ 	.byte	0x00, 0xf5, 0x21, 0x00


	//----- nvinfo : EIATTR_SPARSE_MMA_MASK
	.align		4
.L_23:
        /*0068*/ 	.byte	0x03, 0x50
        /*006a*/ 	.short	0x0000


	//----- nvinfo : EIATTR_MAXREG_COUNT
	.align		4
        /*006c*/ 	.byte	0x03, 0x1b
        /*006e*/ 	.short	0x00ff


	//----- nvinfo : EIATTR_NUM_BARRIERS
	.align		4
        /*0070*/ 	.byte	0x02, 0x4c
        /*0072*/ 	.byte	0x01
	.zero		1


	//----- nvinfo : EIATTR_MERCURY_ISA_VERSION
	.align		4
        /*0074*/ 	.byte	0x03, 0x5f
        /*0076*/ 	.short	0x0101


	//----- nvinfo : EIATTR_VRC_CTA_INIT_COUNT
	.align		4
        /*0078*/ 	.byte	0x02, 0x4a
	.zero		1
	.zero		1


	//----- nvinfo : EIATTR_EXIT_INSTR_OFFSETS
	.align		4
        /*007c*/ 	.byte	0x04, 0x1c
        /*007e*/ 	.short	(.L_25 - .L_24)


	//   ....[0]....
.L_24:
        /*0080*/ 	.word	0x00000570


	//   ....[1]....
        /*0084*/ 	.word	0x000008a0


	//----- nvinfo : EIATTR_CRS_STACK_SIZE
	.align		4
.L_25:
        /*0088*/ 	.byte	0x04, 0x1e
        /*008a*/ 	.short	(.L_27 - .L_26)
.L_26:
        /*008c*/ 	.word	0x00000000


	//----- nvinfo : EIATTR_CBANK_PARAM_SIZE
	.align		4
.L_27:
        /*0090*/ 	.byte	0x03, 0x19
        /*0092*/ 	.short	0x0028


	//----- nvinfo : EIATTR_PARAM_CBANK
	.align		4
        /*0094*/ 	.byte	0x04, 0x0a
        /*0096*/ 	.short	(.L_29 - .L_28)
	.align		4
.L_28:
        /*0098*/ 	.word	index@(.nv.constant0._Z17layer_norm_kernelPfS_S_S_ii)
        /*009c*/ 	.short	0x0380
        /*009e*/ 	.short	0x0028


	//----- nvinfo : EIATTR_SW_WAR
	.align		4
.L_29:
        /*00a0*/ 	.byte	0x04, 0x36
        /*00a2*/ 	.short	(.L_31 - .L_30)
.L_30:
        /*00a4*/ 	.word	0x00000008
.L_31:


//--------------------- .nv.callgraph             --------------------------
	.section	.nv.callgraph,"",@"SHT_CUDA_CALLGRAPH"
	.align	4
	.sectionentsize	8
	.align		4
        /*0000*/ 	.word	0x00000000
	.align		4
        /*0004*/ 	.word	0xffffffff
	.align		4
        /*0008*/ 	.word	0x00000000
	.align		4
        /*000c*/ 	.word	0xfffffffe
	.align		4
        /*0010*/ 	.word	0x00000000
	.align		4
        /*0014*/ 	.word	0xfffffffd
	.align		4
        /*0018*/ 	.word	0x00000000
	.align		4
        /*001c*/ 	.word	0xfffffffc


//--------------------- .text._Z17layer_norm_kernelPfS_S_S_ii --------------------------
	.section	.text._Z17layer_norm_kernelPfS_S_S_ii,"ax",@progbits
	.align	128
        .global         _Z17layer_norm_kernelPfS_S_S_ii
        .type           _Z17layer_norm_kernelPfS_S_S_ii,@function
        .size           _Z17layer_norm_kernelPfS_S_S_ii,(.L_x_31 - _Z17layer_norm_kernelPfS_S_S_ii)
        .other          _Z17layer_norm_kernelPfS_S_S_ii,@"STO_CUDA_ENTRY STV_DEFAULT"
_Z17layer_norm_kernelPfS_S_S_ii:
.text._Z17layer_norm_kernelPfS_S_S_ii:
[----:B------:R-:W-:Y:S01]  /*0000*/  LDC R1, c[0x0][0x37c] ;  /* 0x0000df00ff017b82 */ /* 0x000fe20000000800 */
[----:B------:R-:W0:Y:S07]  /*0010*/  S2R R13, SR_TID.X ;  /* 0x00000000000d7919 */ /* 0x000e2e0000002100 */
[----:B------:R-:W0:Y:S01]  /*0020*/  LDC R9, c[0x0][0x3a4] ;  /* 0x0000e900ff097b82 */ /* 0x000e220000000800 */
[----:B------:R-:W1:Y:S01]  /*0030*/  LDCU.64 UR6, c[0x0][0x358] ;  /* 0x00006b00ff0677ac */ /* 0x000e620008000a00 */
[----:B------:R-:W-:Y:S01]  /*0040*/  BSSY.RECONVERGENT B0, `(.L_x_0) ;  /* 0x0000011000007945 */ /* 0x000fe20003800200 */
[----:B------:R-:W-:-:S05]  /*0050*/  IMAD.MOV.U32 R6, RZ, RZ, RZ ;  /* 0x000000ffff067224 */ /* 0x000fca00078e00ff */
[----:B------:R-:W2:Y:S01]  /*0060*/  S2UR UR8, SR_CTAID.X ;  /* 0x00000000000879c3 */ /* 0x000ea20000002500 */
[C---:B0-----:R-:W-:Y:S02]  /*0070*/  ISETP.GE.AND P0, PT, R13.reuse, R9, PT ;  /* 0x000000090d00720c */ /* 0x041fe40003f06270 */
[----:B------:R-:W-:-:S11]  /*0080*/  ISETP.NE.AND P1, PT, R13, RZ, PT ;  /* 0x000000ff0d00720c */ /* 0x000fd60003f25270 */
[----:B-12---:R-:W-:Y:S05]  /*0090*/  @P0 BRA `(.L_x_1) ;  /* 0x00000000002c0947 */ /* 0x006fea0003800000 */
[----:B------:R-:W0:Y:S01]  /*00a0*/  LDC R7, c[0x0][0x360] ;  /* 0x0000d800ff077b82 */ /* 0x000e220000000800 */
[----:B------:R-:W-:Y:S01]  /*00b0*/  IMAD.MOV.U32 R6, RZ, RZ, RZ ;  /* 0x000000ffff067224 */ /* 0x000fe200078e00ff */
[----:B------:R-:W-:-:S06]  /*00c0*/  MOV R0, R13 ;  /* 0x0000000d00007202 */ /* 0x000fcc0000000f00 */
[----:B------:R-:W1:Y:S02]  /*00d0*/  LDC.64 R4, c[0x0][0x380] ;  /* 0x0000e000ff047b82 */ /* 0x000e640000000a00 */
.L_x_2:
[----:B------:R-:W-:-:S04]  /*00e0*/  IMAD R3, R9, UR8, R0 ;  /* 0x0000000809037c24 */ /* 0x000fc8000f8e0200 */
[----:B-1----:R-:W-:-:S06]  /*00f0*/  IMAD.WIDE R2, R3, 0x4, R4 ;  /* 0x0000000403027825 */ /* 0x002fcc00078e0204 */
[----:B------:R-:W2:Y:S01]  /*0100*/  LDG.E R3, desc[UR6][R2.64] ;  /* 0x0000000602037981 */ /* 0x000ea2000c1e1900 */
[----:B0-----:R-:W-:-:S05]  /*0110*/  IMAD.IADD R0, R7, 0x1, R0 ;  /* 0x0000000107007824 */ /* 0x001fca00078e0200 */
[----:B------:R-:W-:Y:S01]  /*0120*/  ISETP.GE.AND P0, PT, R0, R9, PT ;  /* 0x000000090000720c */ /* 0x000fe20003f06270 */
[----:B--2---:R-:W-:-:S12]  /*0130*/  FADD R6, R3, R6 ;  /* 0x0000000603067221 */ /* 0x004fd80000000000 */
[----:B------:R-:W-:Y:S05]  /*0140*/  @!P0 BRA `(.L_x_2) ;  /* 0xfffffffc00e48947 */ /* 0x000fea000383ffff */
.L_x_1:
[----:B------:R-:W-:Y:S05]  /*0150*/  BSYNC.RECONVERGENT B0 ;  /* 0x0000000000007941 */ /* 0x000fea0003800200 */
.L_x_0:
[----:B------:R-:W-:Y:S01]  /*0160*/  BSSY.RECONVERGENT B0, `(.L_x_3) ;  /* 0x0000014000007945 */ /* 0x000fe20003800200 */
[----:B------:R-:W-:-:S03]  /*0170*/  I2FP.F32.S32 R3, R9 ;  /* 0x0000000900037245 */ /* 0x000fc60000201400 */
[----:B------:R-:W-:Y:S05]  /*0180*/  @P1 BRA `(.L_x_4) ;  /* 0x0000000000441947 */ /* 0x000fea0003800000 */
[----:B------:R-:W0:Y:S01]  /*0190*/  MUFU.RCP R0, R3 ;  /* 0x0000000300007308 */ /* 0x000e220000001000 */
[----:B------:R-:W-:Y:S07]  /*01a0*/  BSSY.RECONVERGENT B1, `(.L_x_5) ;  /* 0x000000b000017945 */ /* 0x000fee0003800200 */
[----:B------:R-:W1:Y:S01]  /*01b0*/  FCHK P0, R6, R3 ;  /* 0x0000000306007302 */ /* 0x000e620000000000 */
[----:B0-----:R-:W-:-:S04]  /*01c0*/  FFMA R5, -R3, R0, 1 ;  /* 0x3f80000003057423 */ /* 0x001fc80000000100 */
[----:B------:R-:W-:-:S04]  /*01d0*/  FFMA R0, R0, R5, R0 ;  /* 0x0000000500007223 */ /* 0x000fc80000000000 */
[----:B------:R-:W-:-:S04]  /*01e0*/  FFMA R5, R0, R6, RZ ;  /* 0x0000000600057223 */ /* 0x000fc800000000ff */
[----:B------:R-:W-:-:S04]  /*01f0*/  FFMA R2, -R3, R5, R6 ;  /* 0x0000000503027223 */ /* 0x000fc80000000106 */
[----:B------:R-:W-:Y:S01]  /*0200*/  FFMA R0, R0, R2, R5 ;  /* 0x0000000200007223 */ /* 0x000fe20000000005 */
[----:B-1----:R-:W-:Y:S06]  /*0210*/  @!P0 BRA `(.L_x_6) ;  /* 0x00000000000c8947 */ /* 0x002fec0003800000 */
[----:B------:R-:W-:Y:S01]  /*0220*/  IMAD.MOV.U32 R0, RZ, RZ, R6 ;  /* 0x000000ffff007224 */ /* 0x000fe200078e0006 */
[----:B------:R-:W-:-:S07]  /*0230*/  MOV R14, 0x250 ;  /* 0x00000250000e7802 */ /* 0x000fce0000000f00 */
[----:B------:R-:W-:Y:S05]  /*0240*/  CALL.REL.NOINC `($__internal_1_$__cuda_sm3x_div_rn_noftz_f32_slowpath) ;  /* 0x0000000400f47944 */ /* 0x000fea0003c00000 */
.L_x_6:
[----:B------:R-:W-:Y:S05]  /*0250*/  BSYNC.RECONVERGENT B1 ;  /* 0x0000000000017941 */ /* 0x000fea0003800200 */
.L_x_5:
[----:B------:R-:W0:Y:S01]  /*0260*/  S2UR UR5, SR_CgaCtaId ;  /* 0x00000000000579c3 */ /* 0x000e220000008800 */
[----:B------:R-:W-:Y:S02]  /*0270*/  UMOV UR4, 0x400 ;  /* 0x0000040000047882 */ /* 0x000fe40000000000 */
[----:B0-----:R-:W-:-:S09]  /*0280*/  ULEA UR4, UR5, UR4, 0x18 ;  /* 0x0000000405047291 */ /* 0x001fd2000f8ec0ff */
[----:B------:R0:W-:Y:S03]  /*0290*/  STS [UR4], R0 ;  /* 0x00000000ff007988 */ /* 0x0001e60008000804 */
.L_x_4:
[----:B------:R-:W-:Y:S05]  /*02a0*/  BSYNC.RECONVERGENT B0 ;  /* 0x0000000000007941 */ /* 0x000fea0003800200 */
.L_x_3:
[----:B------:R-:W1:Y:S01]  /*02b0*/  LDC R12, c[0x0][0x3a4] ;  /* 0x0000e900ff0c7b82 */ /* 0x000e620000000800 */
[----:B0-----:R-:W0:Y:S01]  /*02c0*/  MUFU.RCP R0, R3 ;  /* 0x0000000300007308 */ /* 0x001e220000001000 */
[----:B------:R-:W-:Y:S01]  /*02d0*/  BSSY.RECONVERGENT B0, `(.L_x_7) ;  /* 0x0000017000007945 */ /* 0x000fe20003800200 */
[----:B------:R-:W-:Y:S02]  /*02e0*/  HFMA2 R2, -RZ, RZ, 0, 0 ;  /* 0x00000000ff027431 */ /* 0x000fe400000001ff */
[----:B0-----:R-:W-:-:S04]  /*02f0*/  FFMA R5, -R3, R0, 1 ;  /* 0x3f80000003057423 */ /* 0x001fc80000000100 */
[----:B------:R-:W-:Y:S01]  /*0300*/  FFMA R0, R0, R5, R0 ;  /* 0x0000000500007223 */ /* 0x000fe20000000000 */
[----:B------:R-:W-:Y:S01]  /*0310*/  BAR.SYNC.DEFER_BLOCKING 0x0 ;  /* 0x0000000000007b1d */ /* 0x000fe20000010000 */
[----:B-1----:R-:W-:-:S13]  /*0320*/  ISETP.GE.AND P0, PT, R13, R12, PT ;  /* 0x0000000c0d00720c */ /* 0x002fda0003f06270 */
[----:B------:R-:W-:Y:S05]  /*0330*/  @P0 BRA `(.L_x_8) ;  /* 0x0000000000400947 */ /* 0x000fea0003800000 */
[----:B------:R-:W0:Y:S01]  /*0340*/  S2UR UR5, SR_CgaCtaId ;  /* 0x00000000000579c3 */ /* 0x000e220000008800 */
[----:B------:R-:W-:Y:S01]  /*0350*/  UMOV UR4, 0x400 ;  /* 0x0000040000047882 */ /* 0x000fe20000000000 */
[----:B------:R-:W-:Y:S02]  /*0360*/  IMAD.MOV.U32 R2, RZ, RZ, RZ ;  /* 0x000000ffff027224 */ /* 0x000fe400078e00ff */
[----:B------:R-:W-:-:S04]  /*0370*/  IMAD.MOV.U32 R9, RZ, RZ, R13 ;  /* 0x000000ffff097224 */ /* 0x000fc800078e000d */
[----:B------:R-:W1:Y:S08]  /*0380*/  LDC R10, c[0x0][0x360] ;  /* 0x0000d800ff0a7b82 */ /* 0x000e700000000800 */
[----:B------:R-:W2:Y:S01]  /*0390*/  LDC.64 R6, c[0x0][0x380] ;  /* 0x0000e000ff067b82 */ /* 0x000ea20000000a00 */
[----:B0-----:R-:W-:-:S09]  /*03a0*/  ULEA UR4, UR5, UR4, 0x18 ;  /* 0x0000000405047291 */ /* 0x001fd2000f8ec0ff */
[----:B------:R-:W0:Y:S03]  /*03b0*/  LDS R8, [UR4] ;  /* 0x00000004ff087984 */ /* 0x000e260008000800 */
.L_x_9:
[----:B------:R-:W-:-:S04]  /*03c0*/  IMAD R5, R12, UR8, R9 ;  /* 0x000000080c057c24 */ /* 0x000fc8000f8e0209 */
[----:B--2---:R-:W-:-:S06]  /*03d0*/  IMAD.WIDE R4, R5, 0x4, R6 ;  /* 0x0000000405047825 */ /* 0x004fcc00078e0206 */
[----:B------:R-:W0:Y:S01]  /*03e0*/  LDG.E R5, desc[UR6][R4.64] ;  /* 0x0000000604057981 */ /* 0x000e22000c1e1900 */
[----:B-1----:R-:W-:-:S04]  /*03f0*/  IADD3 R9, PT, PT, R10, R9, RZ ;  /* 0x000000090a097210 */ /* 0x002fc80007ffe0ff */
[----:B------:R-:W-:Y:S01]  /*0400*/  ISETP.GE.AND P0, PT, R9, R12, PT ;  /* 0x0000000c0900720c */ /* 0x000fe20003f06270 */
[----:B0-----:R-:W-:-:S04]  /*0410*/  FADD R11, -R8, R5 ;  /* 0x00000005080b7221 */ /* 0x001fc80000000100 */
[----:B------:R-:W-:-:S08]  /*0420*/  FFMA R2, R11, R11, R2 ;  /* 0x0000000b0b027223 */ /* 0x000fd00000000002 */
[----:B------:R-:W-:Y:S05]  /*0430*/  @!P0 BRA `(.L_x_9) ;  /* 0xfffffffc00e08947 */ /* 0x000fea000383ffff */
.L_x_8:
[----:B------:R-:W-:Y:S05]  /*0440*/  BSYNC.RECONVERGENT B0 ;  /* 0x0000000000007941 */ /* 0x000fea0003800200 */
.L_x_7:
[----:B------:R-:W0:Y:S01]  /*0450*/  FCHK P0, R2, R3 ;  /* 0x0000000302007302 */ /* 0x000e220000000000 */
[----:B------:R-:W-:Y:S01]  /*0460*/  FFMA R5, R0, R2, RZ ;  /* 0x0000000200057223 */ /* 0x000fe200000000ff */
[----:B------:R-:W-:Y:S01]  /*0470*/  BSSY.RECONVERGENT B0, `(.L_x_10) ;  /* 0x0000008000007945 */ /* 0x000fe20003800200 */
[----:B------:R-:W-:Y:S02]  /*0480*/  ISETP.NE.AND P2, PT, R13, RZ, PT ;  /* 0x000000ff0d00720c */ /* 0x000fe40003f45270 */
[----:B------:R-:W-:-:S04]  /*0490*/  FFMA R4, -R3, R5, R2 ;  /* 0x0000000503047223 */ /* 0x000fc80000000102 */
[----:B------:R-:W-:Y:S01]  /*04a0*/  FFMA R0, R0, R4, R5 ;  /* 0x0000000400007223 */ /* 0x000fe20000000005 */
[----:B0-----:R-:W-:Y:S06]  /*04b0*/  @!P0 BRA `(.L_x_11) ;  /* 0x00000000000c8947 */ /* 0x001fec0003800000 */
[----:B------:R-:W-:Y:S01]  /*04c0*/  IMAD.MOV.U32 R0, RZ, RZ, R2 ;  /* 0x000000ffff007224 */ /* 0x000fe200078e0002 */
[----:B------:R-:W-:-:S07]  /*04d0*/  MOV R14, 0x4f0 ;  /* 0x000004f0000e7802 */ /* 0x000fce0000000f00 */
[----:B------:R-:W-:Y:S05]  /*04e0*/  CALL.REL.NOINC `($__internal_1_$__cuda_sm3x_div_rn_noftz_f32_slowpath) ;  /* 0x00000004004c7944 */ /* 0x000fea0003c00000 */
.L_x_11:
[----:B------:R-:W-:Y:S05]  /*04f0*/  BSYNC.RECONVERGENT B0 ;  /* 0x0000000000007941 */ /* 0x000fea0003800200 */
.L_x_10:
[----:B------:R-:W0:Y:S01]  /*0500*/  @!P2 S2R R3, SR_CgaCtaId ;  /* 0x000000000003a919 */ /* 0x000e220000008800 */
[----:B------:R-:W-:Y:S01]  /*0510*/  @!P2 MOV R2, 0x400 ;  /* 0x000004000002a802 */ /* 0x000fe20000000f00 */
[----:B------:R-:W1:Y:S02]  /*0520*/  LDCU UR4, c[0x0][0x3a4] ;  /* 0x00007480ff0477ac */ /* 0x000e640008000800 */
[----:B-1----:R-:W-:Y:S02]  /*0530*/  ISETP.GE.AND P0, PT, R13, UR4, PT ;  /* 0x000000040d007c0c */ /* 0x002fe4000bf06270 */
[----:B0-----:R-:W-:-:S05]  /*0540*/  @!P2 LEA R3, R3, R2, 0x18 ;  /* 0x000000020303a211 */ /* 0x001fca00078ec0ff */
[----:B------:R0:W-:Y:S01]  /*0550*/  @!P2 STS [R3+0x4], R0 ;  /* 0x000004000300a388 */ /* 0x0001e20000000800 */
[----:B------:R-:W-:Y:S06]  /*0560*/  BAR.SYNC.DEFER_BLOCKING 0x0 ;  /* 0x0000000000007b1d */ /* 0x000fec0000010000 */
[----:B------:R-:W-:Y:S05]  /*0570*/  @P0 EXIT ;  /* 0x000000000000094d */ /* 0x000fea0003800000 */
[----:B------:R-:W1:Y:S01]  /*0580*/  S2UR UR5, SR_CgaCtaId ;  /* 0x00000000000579c3 */ /* 0x000e620000008800 */
[----:B------:R-:W-:Y:S02]  /*0590*/  UMOV UR4, 0x400 ;  /* 0x0000040000047882 */ /* 0x000fe40000000000 */
[----:B-1----:R-:W-:-:S09]  /*05a0*/  ULEA UR4, UR5, UR4, 0x18 ;  /* 0x0000000405047291 */ /* 0x002fd2000f8ec0ff */
[----:B0-----:R-:W0:Y:S02]  /*05b0*/  LDS.64 R2, [UR4] ;  /* 0x00000004ff027984 */ /* 0x001e240008000a00 */
[----:B0-----:R-:W-:-:S04]  /*05c0*/  FADD R0, R3, 9.9999997473787516356e-06 ;  /* 0x3727c5ac03007421 */ /* 0x001fc80000000000 */
[----:B------:R-:W-:Y:S01]  /*05d0*/  VIADD R4, R0, 0xf3000000 ;  /* 0xf300000000047836 */ /* 0x000fe20000000000 */
[----:B------:R0:W1:Y:S04]  /*05e0*/  MUFU.RSQ R3, R0 ;  /* 0x0000000000037308 */ /* 0x0000680000001400 */
[----:B------:R-:W-:-:S13]  /*05f0*/  ISETP.GT.U32.AND P0, PT, R4, 0x727fffff, PT ;  /* 0x727fffff0400780c */ /* 0x000fda0003f04070 */
[----:B01----:R-:W-:Y:S05]  /*0600*/  @!P0 BRA `(.L_x_12) ;  /* 0x00000000000c8947 */ /* 0x003fea0003800000 */
[----:B------:R-:W-:-:S07]  /*0610*/  MOV R6, 0x630 ;  /* 0x0000063000067802 */ /* 0x000fce0000000f00 */
[----:B------:R-:W-:Y:S05]  /*0620*/  CALL.REL.NOINC `($__internal_0_$__cuda_sm20_sqrt_rn_f32_slowpath) ;  /* 0x0000000000a07944 */ /* 0x000fea0003c00000 */
[----:B------:R-:W-:Y:S05]  /*0630*/  BRA `(.L_x_13) ;  /* 0x0000000000107947 */ /* 0x000fea0003800000 */
.L_x_12:
[----:B------:R-:W-:Y:S01]  /*0640*/  FMUL.FTZ R5, R0, R3 ;  /* 0x0000000300057220 */ /* 0x000fe20000410000 */
[----:B------:R-:W-:-:S03]  /*0650*/  FMUL.FTZ R3, R3, 0.5 ;  /* 0x3f00000003037820 */ /* 0x000fc60000410000 */
[----:B------:R-:W-:-:S04]  /*0660*/  FFMA R0, -R5, R5, R0 ;  /* 0x0000000505007223 */ /* 0x000fc80000000100 */
[----:B------:R-:W-:-:S07]  /*0670*/  FFMA R3, R0, R3, R5 ;  /* 0x0000000300037223 */ /* 0x000fce0000000005 */
.L_x_13:
[----:B------:R-:W0:Y:S01]  /*0680*/  LDC R12, c[0x0][0x3a4] ;  /* 0x0000e900ff0c7b82 */ /* 0x000e220000000800 */
[----:B------:R-:W1:Y:S01]  /*0690*/  LDCU UR4, c[0x0][0x360] ;  /* 0x00006c00ff0477ac */ /* 0x000e620008000800 */
[----:B------:R-:W2:Y:S06]  /*06a0*/  LDCU UR5, c[0x0][0x3a4] ;  /* 0x00007480ff0577ac */ /* 0x000eac0008000800 */
[----:B------:R-:W3:Y:S08]  /*06b0*/  LDC.64 R10, c[0x0][0x380] ;  /* 0x0000e000ff0a7b82 */ /* 0x000ef00000000a00 */
[----:B------:R-:W4:Y:S08]  /*06c0*/  LDC.64 R8, c[0x0][0x388] ;  /* 0x0000e200ff087b82 */ /* 0x000f300000000a00 */
[----:B------:R-:W0:Y:S08]  /*06d0*/  LDC.64 R6, c[0x0][0x390] ;  /* 0x0000e400ff067b82 */ /* 0x000e300000000a00 */
[----:B-12---:R-:W0:Y:S02]  /*06e0*/  LDC.64 R4, c[0x0][0x398] ;  /* 0x0000e600ff047b82 */ /* 0x006e240000000a00 */
.L_x_16:
[----:B01----:R-:W-:-:S04]  /*06f0*/  IMAD R15, R12, UR8, R13 ;  /* 0x000000080c0f7c24 */ /* 0x003fc8000f8e020d */
[----:B---3--:R-:W-:-:S06]  /*0700*/  IMAD.WIDE R16, R15, 0x4, R10 ;  /* 0x000000040f107825 */ /* 0x008fcc00078e020a */
[----:B------:R-:W2:Y:S01]  /*0710*/  LDG.E R17, desc[UR6][R16.64] ;  /* 0x0000000610117981 */ /* 0x000ea2000c1e1900 */
[----:B------:R-:W0:Y:S01]  /*0720*/  MUFU.RCP R14, R3 ;  /* 0x00000003000e7308 */ /* 0x000e220000001000 */
[----:B------:R-:W-:Y:S01]  /*0730*/  BSSY.RECONVERGENT B0, `(.L_x_14) ;  /* 0x000000c000007945 */ /* 0x000fe20003800200 */
[----:B0-----:R-:W-:-:S04]  /*0740*/  FFMA R19, R14, -R3, 1 ;  /* 0x3f8000000e137423 */ /* 0x001fc80000000803 */
[----:B------:R-:W-:Y:S01]  /*0750*/  FFMA R19, R14, R19, R14 ;  /* 0x000000130e137223 */ /* 0x000fe2000000000e */
[----:B--2---:R-:W-:-:S04]  /*0760*/  FADD R0, -R2, R17 ;  /* 0x0000001102007221 */ /* 0x004fc80000000100 */
[----:B------:R-:W0:Y:S01]  /*0770*/  FCHK P0, R0, R3 ;  /* 0x0000000300007302 */ /* 0x000e220000000000 */
[----:B------:R-:W-:-:S04]  /*0780*/  FFMA R14, R0, R19, RZ ;  /* 0x00000013000e7223 */ /* 0x000fc800000000ff */
[----:B------:R-:W-:-:S04]  /*0790*/  FFMA R18, R14, -R3, R0 ;  /* 0x800000030e127223 */ /* 0x000fc80000000000 */
[----:B------:R-:W-:Y:S01]  /*07a0*/  FFMA R20, R19, R18, R14 ;  /* 0x0000001213147223 */ /* 0x000fe2000000000e */
[----:B0-----:R-:W-:Y:S06]  /*07b0*/  @!P0 BRA `(.L_x_15) ;  /* 0x00000000000c8947 */ /* 0x001fec0003800000 */
[----:B------:R-:W-:-:S07]  /*07c0*/  MOV R14, 0x7e0 ;  /* 0x000007e0000e7802 */ /* 0x000fce0000000f00 */
[----:B----4-:R-:W-:Y:S05]  /*07d0*/  CALL.REL.NOINC `($__internal_1_$__cuda_sm3x_div_rn_noftz_f32_slowpath) ;  /* 0x0000000000907944 */ /* 0x010fea0003c00000 */
[----:B------:R-:W-:-:S07]  /*07e0*/  MOV R20, R0 ;  /* 0x0000000000147202 */ /* 0x000fce0000000f00 */
.L_x_15:
[----:B------:R-:W-:Y:S05]  /*07f0*/  BSYNC.RECONVERGENT B0 ;  /* 0x0000000000007941 */ /* 0x000fea0003800200 */
.L_x_14:
[----:B------:R-:W-:-:S04]  /*0800*/  IMAD.WIDE R16, R13, 0x4, R6 ;  /* 0x000000040d107825 */ /* 0x000fc800078e0206 */
[----:B------:R-:W-:Y:S02]  /*0810*/  IMAD.WIDE R18, R13, 0x4, R4 ;  /* 0x000000040d127825 */ /* 0x000fe400078e0204 */
[----:B------:R-:W2:Y:S04]  /*0820*/  LDG.E R17, desc[UR6][R16.64] ;  /* 0x0000000610117981 */ /* 0x000ea8000c1e1900 */
[----:B------:R-:W2:Y:S01]  /*0830*/  LDG.E R18, desc[UR6][R18.64] ;  /* 0x0000000612127981 */ /* 0x000ea2000c1e1900 */
[----:B----4-:R-:W-:-:S04]  /*0840*/  IMAD.WIDE R14, R15, 0x4, R8 ;  /* 0x000000040f0e7825 */ /* 0x010fc800078e0208 */
[----:B------:R-:W-:-:S05]  /*0850*/  VIADD R13, R13, UR4 ;  /* 0x000000040d0d7c36 */ /* 0x000fca0008000000 */
[----:B------:R-:W-:Y:S01]  /*0860*/  ISETP.GE.AND P0, PT, R13, UR5, PT ;  /* 0x000000050d007c0c */ /* 0x000fe2000bf06270 */
[----:B--2---:R-:W-:-:S05]  /*0870*/  FFMA R21, R17, R20, R18 ;  /* 0x0000001411157223 */ /* 0x004fca0000000012 */
[----:B------:R1:W-:Y:S07]  /*0880*/  STG.E desc[UR6][R14.64], R21 ;  /* 0x000000150e007986 */ /* 0x0003ee000c101906 */
[----:B------:R-:W-:Y:S05]  /*0890*/  @!P0 BRA `(.L_x_16) ;  /* 0xfffffffc00948947 */ /* 0x000fea000383ffff */
[----:B------:R-:W-:Y:S05]  /*08a0*/  EXIT ;  /* 0x000000000000794d */ /* 0x000fea0003800000 */
        .weak           $__internal_0_$__cuda_sm20_sqrt_rn_f32_slowpath
        .type           $__internal_0_$__cuda_sm20_sqrt_rn_f32_slowpath,@function
        .size           $__internal_0_$__cuda_sm20_sqrt_rn_f32_slowpath,($__internal_1_$__cuda_sm3x_div_rn_noftz_f32_slowpath - $__internal_0_$__cuda_sm20_sqrt_rn_f32_slowpath)
$__internal_0_$__cuda_sm20_sqrt_rn_f32_slowpath:
[----:B------:R-:W-:-:S13]  /*08b0*/  LOP3.LUT P0, RZ, R0, 0x7fffffff, RZ, 0xc0, !PT ;  /* 0x7fffffff00ff7812 */ /* 0x000fda000780c0ff */
[----:B------:R-:W-:Y:S01]  /*08c0*/  @!P0 IMAD.MOV.U32 R3, RZ, RZ, R0 ;  /* 0x000000ffff038224 */ /* 0x000fe200078e0000 */
[----:B------:R-:W-:Y:S06]  /*08d0*/  @!P0 BRA `(.L_x_17) ;  /* 0x0000000000448947 */ /* 0x000fec0003800000 */
[----:B------:R-:W-:-:S13]  /*08e0*/  FSETP.GEU.FTZ.AND P0, PT, R0, RZ, PT ;  /* 0x000000ff0000720b */ /* 0x000fda0003f1e000 */
[----:B------:R-:W-:Y:S01]  /*08f0*/  @!P0 MOV R3, 0x7fffffff ;  /* 0x7fffffff00038802 */ /* 0x000fe20000000f00 */
[----:B------:R-:W-:Y:S06]  /*0900*/  @!P0 BRA `(.L_x_17) ;  /* 0x0000000000388947 */ /* 0x000fec0003800000 */
[----:B------:R-:W-:-:S13]  /*0910*/  FSETP.GTU.FTZ.AND P0, PT, |R0|, +INF , PT ;  /* 0x7f8000000000780b */ /* 0x000fda0003f1c200 */
[----:B------:R-:W-:Y:S01]  /*0920*/  @P0 FADD.FTZ R3, R0, 1 ;  /* 0x3f80000000030421 */ /* 0x000fe20000010000 */
[----:B------:R-:W-:Y:S06]  /*0930*/  @P0 BRA `(.L_x_17) ;  /* 0x00000000002c0947 */ /* 0x000fec0003800000 */
[----:B------:R-:W-:-:S13]  /*0940*/  FSETP.NEU.FTZ.AND P0, PT, |R0|, +INF , PT ;  /* 0x7f8000000000780b */ /* 0x000fda0003f1d200 */
[----:B------:R-:W-:Y:S01]  /*0950*/  @!P0 IMAD.MOV.U32 R3, RZ, RZ, R0 ;  /* 0x000000ffff038224 */ /* 0x000fe200078e0000 */
[----:B------:R-:W-:Y:S06]  /*0960*/  @!P0 BRA `(.L_x_17) ;  /* 0x0000000000208947 */ /* 0x000fec0003800000 */
[----:B------:R-:W-:-:S04]  /*0970*/  FFMA R0, R0, 1.84467440737095516160e+19, RZ ;  /* 0x5f80000000007823 */ /* 0x000fc800000000ff */
[----:B------:R-:W0:Y:S02]  /*0980*/  MUFU.RSQ R3, R0 ;  /* 0x0000000000037308 */ /* 0x000e240000001400 */
[----:B0-----:R-:W-:Y:S01]  /*0990*/  FMUL.FTZ R5, R0, R3 ;  /* 0x0000000300057220 */ /* 0x001fe20000410000 */
[----:B------:R-:W-:-:S03]  /*09a0*/  FMUL.FTZ R3, R3, 0.5 ;  /* 0x3f00000003037820 */ /* 0x000fc60000410000 */
[----:B------:R-:W-:-:S04]  /*09b0*/  FADD.FTZ R4, -R5, -RZ ;  /* 0x800000ff05047221 */ /* 0x000fc80000010100 */
[----:B------:R-:W-:-:S04]  /*09c0*/  FFMA R4, R5, R4, R0 ;  /* 0x0000000405047223 */ /* 0x000fc80000000000 */
[----:B------:R-:W-:-:S04]  /*09d0*/  FFMA R3, R4, R3, R5 ;  /* 0x0000000304037223 */ /* 0x000fc80000000005 */
[----:B------:R-:W-:-:S07]  /*09e0*/  FMUL.FTZ R3, R3, 2.3283064365386962891e-10 ;  /* 0x2f80000003037820 */ /* 0x000fce0000410000 */
.L_x_17:
[----:B------:R-:W-:Y:S02]  /*09f0*/  HFMA2 R5, -RZ, RZ, 0, 0 ;  /* 0x00000000ff057431 */ /* 0x000fe400000001ff */
[----:B------:R-:W-:-:S04]  /*0a00*/  IMAD.MOV.U32 R4, RZ, RZ, R6 ;  /* 0x000000ffff047224 */ /* 0x000fc800078e0006 */
[----:B------:R-:W-:Y:S05]  /*0a10*/  RET.REL.NODEC R4 `(_Z17layer_norm_kernelPfS_S_S_ii) ;  /* 0xfffffff404787950 */ /* 0x000fea0003c3ffff */
        .weak           $__internal_1_$__cuda_sm3x_div_rn_noftz_f32_slowpath
        .type           $__internal_1_$__cuda_sm3x_div_rn_noftz_f32_slowpath,@function
        .size           $__internal_1_$__cuda_sm3x_div_rn_noftz_f32_slowpath,(.L_x_31 - $__internal_1_$__cuda_sm3x_div_rn_noftz_f32_slowpath)
$__internal_1_$__cuda_sm3x_div_rn_noftz_f32_slowpath:
[----:B------:R-:W-:Y:S01]  /*0a20*/  SHF.R.U32.HI R16, RZ, 0x17, R3 ;  /* 0x00000017ff107819 */ /* 0x000fe20000011603 */
[----:B------:R-:W-:Y:S01]  /*0a30*/  BSSY.RECONVERGENT B2, `(.L_x_18) ;  /* 0x0000063000027945 */ /* 0x000fe20003800200 */
[----:B------:R-:W-:Y:S02]  /*0a40*/  SHF.R.U32.HI R17, RZ, 0x17, R0 ;  /* 0x00000017ff117819 */ /* 0x000fe40000011600 */
[----:B------:R-:W-:Y:S02]  /*0a50*/  LOP3.LUT R16, R16, 0xff, RZ, 0xc0, !PT ;  /* 0x000000ff10107812 */ /* 0x000fe400078ec0ff */
[----:B------:R-:W-:Y:S02]  /*0a60*/  LOP3.LUT R23, R17, 0xff, RZ, 0xc0, !PT ;  /* 0x000000ff11177812 */ /* 0x000fe400078ec0ff */
[----:B------:R-:W-:Y:S01]  /*0a70*/  MOV R19, R3 ;  /* 0x0000000300137202 */ /* 0x000fe20000000f00 */
[----:B------:R-:W-:Y:S02]  /*0a80*/  VIADD R20, R16, 0xffffffff ;  /* 0xffffffff10147836 */ /* 0x000fe40000000000 */
[----:B------:R-:W-:-:S03]  /*0a90*/  VIADD R18, R23, 0xffffffff ;  /* 0xffffffff17127836 */ /* 0x000fc60000000000 */
[----:B------:R-:W-:-:S04]  /*0aa0*/  ISETP.GT.U32.AND P0, PT, R20, 0xfd, PT ;  /* 0x000000fd1400780c */ /* 0x000fc80003f04070 */
[----:B------:R-:W-:-:S13]  /*0ab0*/  ISETP.GT.U32.OR P0, PT, R18, 0xfd, P0 ;  /* 0x000000fd1200780c */ /* 0x000fda0000704470 */
[----:B------:R-:W-:Y:S01]  /*0ac0*/  @!P0 IMAD.MOV.U32 R17, RZ, RZ, RZ ;  /* 0x000000ffff118224 */ /* 0x000fe200078e00ff */
[----:B------:R-:W-:Y:S06]  /*0ad0*/  @!P0 BRA `(.L_x_19) ;  /* 0x00000000005c8947 */ /* 0x000fec0003800000 */
[----:B------:R-:W-:Y:S02]  /*0ae0*/  FSETP.GTU.FTZ.AND P0, PT, |R0|, +INF , PT ;  /* 0x7f8000000000780b */ /* 0x000fe40003f1c200 */
[----:B------:R-:W-:-:S04]  /*0af0*/  FSETP.GTU.FTZ.AND P1, PT, |R3|, +INF , PT ;  /* 0x7f8000000300780b */ /* 0x000fc80003f3c200 */
[----:B------:R-:W-:-:S13]  /*0b00*/  PLOP3.LUT P0, PT, P0, P1, PT, 0xf8, 0x8f ;  /* 0x00000000008f781c */ /* 0x000fda0000703f70 */
[----:B------:R-:W-:Y:S05]  /*0b10*/  @P0 BRA `(.L_x_20) ;  /* 0x00000004004c0947 */ /* 0x000fea0003800000 */
[----:B------:R-:W-:-:S13]  /*0b20*/  LOP3.LUT P0, RZ, R19, 0x7fffffff, R0, 0xc8, !PT ;  /* 0x7fffffff13ff7812 */ /* 0x000fda000780c800 */
[----:B------:R-:W-:Y:S05]  /*0b30*/  @!P0 BRA `(.L_x_21) ;  /* 0x00000004003c8947 */ /* 0x000fea0003800000 */
[C---:B------:R-:W-:Y:S02]  /*0b40*/  FSETP.NEU.FTZ.AND P3, PT, |R0|.reuse, +INF , PT ;  /* 0x7f8000000000780b */ /* 0x040fe40003f7d200 */
[----:B------:R-:W-:Y:S02]  /*0b50*/  FSETP.NEU.FTZ.AND P1, PT, |R3|, +INF , PT ;  /* 0x7f8000000300780b */ /* 0x000fe40003f3d200 */
[----:B------:R-:W-:-:S11]  /*0b60*/  FSETP.NEU.FTZ.AND P0, PT, |R0|, +INF , PT ;  /* 0x7f8000000000780b */ /* 0x000fd60003f1d200 */
[----:B------:R-:W-:Y:S05]  /*0b70*/  @!P1 BRA !P3, `(.L_x_21) ;  /* 0x00000004002c9947 */ /* 0x000fea0005800000 */
[----:B------:R-:W-:-:S04]  /*0b80*/  LOP3.LUT P3, RZ, R0, 0x7fffffff, RZ, 0xc0, !PT ;  /* 0x7fffffff00ff7812 */ /* 0x000fc8000786c0ff */
[----:B------:R-:W-:-:S13]  /*0b90*/  PLOP3.LUT P1, PT, P1, P3, PT, 0x2f, 0xf2 ;  /* 0x0000000000f2781c */ /* 0x000fda0000f26577 */
[----:B------:R-:W-:Y:S05]  /*0ba0*/  @P1 BRA `(.L_x_22) ;  /* 0x0000000400181947 */ /* 0x000fea0003800000 */
[----:B------:R-:W-:-:S04]  /*0bb0*/  LOP3.LUT P1, RZ, R19, 0x7fffffff, RZ, 0xc0, !PT ;  /* 0x7fffffff13ff7812 */ /* 0x000fc8000782c0ff */
[----:B------:R-:W-:-:S13]  /*0bc0*/  PLOP3.LUT P0, PT, P0, P1, PT, 0x2f, 0xf2 ;  /* 0x0000000000f2781c */ /* 0x000fda0000702577 */
[----:B------:R-:W-:Y:S05]  /*0bd0*/  @P0 BRA `(.L_x_23) ;  /* 0x0000000400000947 */ /* 0x000fea0003800000 */
[----:B------:R-:W-:Y:S02]  /*0be0*/  ISETP.GE.AND P0, PT, R18, RZ, PT ;  /* 0x000000ff1200720c */ /* 0x000fe40003f06270 */
[----:B------:R-:W-:-:S11]  /*0bf0*/  ISETP.GE.AND P1, PT, R20, RZ, PT ;  /* 0x000000ff1400720c */ /* 0x000fd60003f26270 */
[----:B------:R-:W-:Y:S01]  /*0c00*/  @P0 IMAD.MOV.U32 R17, RZ, RZ, RZ ;  /* 0x000000ffff110224 */ /* 0x000fe200078e00ff */
[----:B------:R-:W-:Y:S01]  /*0c10*/  @!P0 MOV R17, 0xffffffc0 ;  /* 0xffffffc000118802 */ /* 0x000fe20000000f00 */
[----:B------:R-:W-:Y:S01]  /*0c20*/  @!P0 FFMA R0, R0, 1.84467440737095516160e+19, RZ ;  /* 0x5f80000000008823 */ /* 0x000fe200000000ff */
[----:B------:R-:W-:-:S03]  /*0c30*/  @!P1 FFMA R19, R3, 1.84467440737095516160e+19, RZ ;  /* 0x5f80000003139823 */ /* 0x000fc600000000ff */
[----:B------:R-:W-:-:S07]  /*0c40*/  @!P1 VIADD R17, R17, 0x40 ;  /* 0x0000004011119836 */ /* 0x000fce0000000000 */
.L_x_19:
[----:B------:R-:W-:Y:S01]  /*0c50*/  LEA R18, R16, 0xc0800000, 0x17 ;  /* 0xc080000010127811 */ /* 0x000fe200078eb8ff */
[----:B------:R-:W-:Y:S01]  /*0c60*/  VIADD R23, R23, 0xffffff81 ;  /* 0xffffff8117177836 */ /* 0x000fe20000000000 */
[----:B------:R-:W-:Y:S02]  /*0c70*/  BSSY.RECONVERGENT B3, `(.L_x_24) ;  /* 0x0000035000037945 */ /* 0x000fe40003800200 */
[----:B------:R-:W-:Y:S01]  /*0c80*/  IADD3 R20, PT, PT, -R18, R19, RZ ;  /* 0x0000001312147210 */ /* 0x000fe20007ffe1ff */
[----:B------:R-:W-:-:S03]  /*0c90*/  IMAD R0, R23, -0x800000, R0 ;  /* 0xff80000017007824 */ /* 0x000fc600078e0200 */
[----:B------:R0:W1:Y:S01]  /*0ca0*/  MUFU.RCP R19, R20 ;  /* 0x0000001400137308 */ /* 0x0000620000001000 */
[----:B------:R-:W-:Y:S01]  /*0cb0*/  FADD.FTZ R21, -R20, -RZ ;  /* 0x800000ff14157221 */ /* 0x000fe20000010100 */
[----:B0-----:R-:W-:-:S04]  /*0cc0*/  IADD3 R20, PT, PT, R23, 0x7f, -R16 ;  /* 0x0000007f17147810 */ /* 0x001fc80007ffe810 */
[----:B------:R-:W-:Y:S01]  /*0cd0*/  IADD3 R17, PT, PT, R20, R17, RZ ;  /* 0x0000001114117210 */ /* 0x000fe20007ffe0ff */
[----:B-1----:R-:W-:-:S04]  /*0ce0*/  FFMA R18, R19, R21, 1 ;  /* 0x3f80000013127423 */ /* 0x002fc80000000015 */
[----:B------:R-:W-:-:S04]  /*0cf0*/  FFMA R19, R19, R18, R19 ;  /* 0x0000001213137223 */ /* 0x000fc80000000013 */
[----:B------:R-:W-:-:S04]  /*0d00*/  FFMA R18, R0, R19, RZ ;  /* 0x0000001300127223 */ /* 0x000fc800000000ff */
[----:B------:R-:W-:-:S04]  /*0d10*/  FFMA R22, R21, R18, R0 ;  /* 0x0000001215167223 */ /* 0x000fc80000000000 */
[----:B------:R-:W-:-:S04]  /*0d20*/  FFMA R18, R19, R22, R18 ;  /* 0x0000001613127223 */ /* 0x000fc80000000012 */
[----:B------:R-:W-:-:S04]  /*0d30*/  FFMA R21, R21, R18, R0 ;  /* 0x0000001215157223 */ /* 0x000fc80000000000 */
[----:B------:R-:W-:-:S05]  /*0d40*/  FFMA R0, R19, R21, R18 ;  /* 0x0000001513007223 */ /* 0x000fca0000000012 */
[----:B------:R-:W-:-:S04]  /*0d50*/  SHF.R.U32.HI R16, RZ, 0x17, R0 ;  /* 0x00000017ff107819 */ /* 0x000fc80000011600 */
[----:B------:R-:W-:-:S05]  /*0d60*/  LOP3.LUT R16, R16, 0xff, RZ, 0xc0, !PT ;  /* 0x000000ff10107812 */ /* 0x000fca00078ec0ff */
[----:B------:R-:W-:-:S05]  /*0d70*/  IMAD.IADD R20, R16, 0x1, R17 ;  /* 0x0000000110147824 */ /* 0x000fca00078e0211 */
[----:B------:R-:W-:-:S04]  /*0d80*/  IADD3 R16, PT, PT, R20, -0x1, RZ ;  /* 0xffffffff14107810 */ /* 0x000fc80007ffe0ff */
[----:B------:R-:W-:-:S13]  /*0d90*/  ISETP.GE.U32.AND P0, PT, R16, 0xfe, PT ;  /* 0x000000fe1000780c */ /* 0x000fda0003f06070 */
[----:B------:R-:W-:Y:S05]  /*0da0*/  @!P0 BRA `(.L_x_25) ;  /* 0x0000000000808947 */ /* 0x000fea0003800000 */
[----:B------:R-:W-:-:S13]  /*0db0*/  ISETP.GT.AND P0, PT, R20, 0xfe, PT ;  /* 0x000000fe1400780c */ /* 0x000fda0003f04270 */
[----:B------:R-:W-:Y:S05]  /*0dc0*/  @P0 BRA `(.L_x_26) ;  /* 0x00000000006c0947 */ /* 0x000fea0003800000 */
[----:B------:R-:W-:-:S13]  /*0dd0*/  ISETP.GE.AND P0, PT, R20, 0x1, PT ;  /* 0x000000011400780c */ /* 0x000fda0003f06270 */
[----:B------:R-:W-:Y:S05]  /*0de0*/  @P0 BRA `(.L_x_27) ;  /* 0x0000000000740947 */ /* 0x000fea0003800000 */
[----:B------:R-:W-:Y:S02]  /*0df0*/  ISETP.GE.AND P0, PT, R20, -0x18, PT ;  /* 0xffffffe81400780c */ /* 0x000fe40003f06270 */
[----:B------:R-:W-:-:S11]  /*0e00*/  LOP3.LUT R0, R0, 0x80000000, RZ, 0xc0, !PT ;  /* 0x8000000000007812 */ /* 0x000fd600078ec0ff */
[----:B------:R-:W-:Y:S05]  /*0e10*/  @!P0 BRA `(.L_x_27) ;  /* 0x0000000000688947 */ /* 0x000fea0003800000 */
[CCC-:B------:R-:W-:Y:S01]  /*0e20*/  FFMA.RZ R16, R19.reuse, R21.reuse, R18.reuse ;  /* 0x0000001513107223 */ /* 0x1c0fe2000000c012 */
[C---:B------:R-:W-:Y:S02]  /*0e30*/  ISETP.NE.AND P3, PT, R20.reuse, RZ, PT ;  /* 0x000000ff1400720c */ /* 0x040fe40003f65270 */
[----:B------:R-:W-:Y:S02]  /*0e40*/  ISETP.NE.AND P1, PT, R20, RZ, PT ;  /* 0x000000ff1400720c */ /* 0x000fe40003f25270 */
[----:B------:R-:W-:Y:S01]  /*0e50*/  LOP3.LUT R17, R16, 0x7fffff, RZ, 0xc0, !PT ;  /* 0x007fffff10117812 */ /* 0x000fe200078ec0ff */
[CCC-:B------:R-:W-:Y:S01]  /*0e60*/  FFMA.RP R16, R19.reuse, R21.reuse, R18.reuse ;  /* 0x0000001513107223 */ /* 0x1c0fe20000008012 */
[----:B------:R-:W-:Y:S01]  /*0e70*/  FFMA.RM R19, R19, R21, R18 ;  /* 0x0000001513137223 */ /* 0x000fe20000004012 */
[C---:B------:R-:W-:Y:S01]  /*0e80*/  VIADD R18, R20.reuse, 0x20 ;  /* 0x0000002014127836 */ /* 0x040fe20000000000 */
[----:B------:R-:W-:Y:S02]  /*0e90*/  LOP3.LUT R17, R17, 0x800000, RZ, 0xfc, !PT ;  /* 0x0080000011117812 */ /* 0x000fe400078efcff */
[----:B------:R-:W-:-:S02]  /*0ea0*/  IADD3 R20, PT, PT, -R20, RZ, RZ ;  /* 0x000000ff14147210 */ /* 0x000fc40007ffe1ff */
[----:B------:R-:W-:Y:S02]  /*0eb0*/  SHF.L.U32 R18, R17, R18, RZ ;  /* 0x0000001211127219 */ /* 0x000fe400000006ff */
[----:B------:R-:W-:Y:S02]  /*0ec0*/  FSETP.NEU.FTZ.AND P0, PT, R16, R19, PT ;  /* 0x000000131000720b */ /* 0x000fe40003f1d000 */
[----:B------:R-:W-:Y:S02]  /*0ed0*/  SEL R16, R20, RZ, P3 ;  /* 0x000000ff14107207 */ /* 0x000fe40001800000 */
[----:B------:R-:W-:Y:S02]  /*0ee0*/  ISETP.NE.AND P1, PT, R18, RZ, P1 ;  /* 0x000000ff1200720c */ /* 0x000fe40000f25270 */
[----:B------:R-:W-:Y:S02]  /*0ef0*/  SHF.R.U32.HI R16, RZ, R16, R17 ;  /* 0x00000010ff107219 */ /* 0x000fe40000011611 */
[----:B------:R-:W-:-:S02]  /*0f00*/  PLOP3.LUT P0, PT, P0, P1, PT, 0xf8, 0x8f ;  /* 0x00000000008f781c */ /* 0x000fc40000703f70 */
[----:B------:R-:W-:Y:S02]  /*0f10*/  SHF.R.U32.HI R18, RZ, 0x1, R16 ;  /* 0x00000001ff127819 */ /* 0x000fe40000011610 */
[----:B------:R-:W-:-:S04]  /*0f20*/  SEL R17, RZ, 0x1, !P0 ;  /* 0x00000001ff117807 */ /* 0x000fc80004000000 */
[----:B------:R-:W-:-:S04]  /*0f30*/  LOP3.LUT R17, R17, 0x1, R18, 0xf8, !PT ;  /* 0x0000000111117812 */ /* 0x000fc800078ef812 */
[----:B------:R-:W-:-:S05]  /*0f40*/  LOP3.LUT R17, R17, R16, RZ, 0xc0, !PT ;  /* 0x0000001011117212 */ /* 0x000fca00078ec0ff */
[----:B------:R-:W-:-:S05]  /*0f50*/  IMAD.IADD R17, R18, 0x1, R17 ;  /* 0x0000000112117824 */ /* 0x000fca00078e0211 */
[----:B------:R-:W-:Y:S01]  /*0f60*/  LOP3.LUT R0, R17, R0, RZ, 0xfc, !PT ;  /* 0x0000000011007212 */ /* 0x000fe200078efcff */
[----:B------:R-:W-:Y:S06]  /*0f70*/  BRA `(.L_x_27) ;  /* 0x0000000000107947 */ /* 0x000fec0003800000 */
.L_x_26:
[----:B------:R-:W-:-:S04]  /*0f80*/  LOP3.LUT R0, R0, 0x80000000, RZ, 0xc0, !PT ;  /* 0x8000000000007812 */ /* 0x000fc800078ec0ff */
[----:B------:R-:W-:Y:S01]  /*0f90*/  LOP3.LUT R0, R0, 0x7f800000, RZ, 0xfc, !PT ;  /* 0x7f80000000007812 */ /* 0x000fe200078efcff */
[----:B------:R-:W-:Y:S06]  /*0fa0*/  BRA `(.L_x_27) ;  /* 0x0000000000047947 */ /* 0x000fec0003800000 */
.L_x_25:
[----:B------:R-:W-:-:S07]  /*0fb0*/  LEA R0, R17, R0, 0x17 ;  /* 0x0000000011007211 */ /* 0x000fce00078eb8ff */
.L_x_27:
[----:B------:R-:W-:Y:S05]  /*0fc0*/  BSYNC.RECONVERGENT B3 ;  /* 0x0000000000037941 */ /* 0x000fea0003800200 */
.L_x_24:
[----:B------:R-:W-:Y:S05]  /*0fd0*/  BRA `(.L_x_28) ;  /* 0x0000000000207947 */ /* 0x000fea0003800000 */
.L_x_23:
[----:B------:R-:W-:-:S04]  /*0fe0*/  LOP3.LUT R0, R19, 0x80000000, R0, 0x48, !PT ;  /* 0x8000000013007812 */ /* 0x000fc800078e4800 */
[----:B------:R-:W-:Y:S01]  /*0ff0*/  LOP3.LUT R0, R0, 0x7f800000, RZ, 0xfc, !PT ;  /* 0x7f80000000007812 */ /* 0x000fe200078efcff */
[----:B------:R-:W-:Y:S06]  /*1000*/  BRA `(.L_x_28) ;  /* 0x0000000000147947 */ /* 0x000fec0003800000 */
.L_x_22:
[----:B------:R-:W-:Y:S01]  /*1010*/  LOP3.LUT R0, R19, 0x80000000, R0, 0x48, !PT ;  /* 0x8000000013007812 */ /* 0x000fe200078e4800 */
[----:B------:R-:W-:Y:S06]  /*1020*/  BRA `(.L_x_28) ;  /* 0x00000000000c7947 */ /* 0x000fec0003800000 */
.L_x_21:
[----:B------:R-:W0:Y:S01]  /*1030*/  MUFU.RSQ R0, -QNAN ;  /* 0xffc0000000007908 */ /* 0x000e220000001400 */
[----:B------:R-:W-:Y:S05]  /*1040*/  BRA `(.L_x_28) ;  /* 0x0000000000047947 */ /* 0x000fea0003800000 */
.L_x_20:
[----:B------:R-:W-:-:S07]  /*1050*/  FADD.FTZ R0, R0, R3 ;  /* 0x0000000300007221 */ /* 0x000fce0000010000 */
.L_x_28:
[----:B------:R-:W-:Y:S05]  /*1060*/  BSYNC.RECONVERGENT B2 ;  /* 0x0000000000027941 */ /* 0x000fea0003800200 */
.L_x_18:
[----:B------:R-:W-:Y:S02]  /*1070*/  HFMA2 R17, -RZ, RZ, 0, 0 ;  /* 0x00000000ff117431 */ /* 0x000fe400000001ff */
[----:B------:R-:W-:-:S04]  /*1080*/  IMAD.MOV.U32 R16, RZ, RZ, R14 ;  /* 0x000000ffff107224 */ /* 0x000fc800078e000e */
[----:B0-----:R-:W-:Y:S05]  /*1090*/  RET.REL.NODEC R16 `(_Z17layer_norm_kernelPfS_S_S_ii) ;  /* 0xffffffec10d87950 */ /* 0x001fea0003c3ffff */
.L_x_29:
[----:B------:R-:W-:-:S00]  /*10a0*/  BRA `(.L_x_29) ;  /* 0xfffffffc00fc7947 */ /* 0x000fc0000383ffff */
[----:B------:R-:W-:-:S00]  /*10b0*/  NOP ;  /* 0x0000000000007918 */ /* 0x000fc00000000000 */
        /* <DEDUP_REMOVED lines=12> */
.L_x_31:


//--------------------- .nv.shared._Z17layer_norm_kernelPfS_S_S_ii --------------------------
	.section	.nv.shared._Z17layer_norm_kernelPfS_S_S_ii,"aw",@nobits
	.sectionflags	@""
	.align	4
.nv.shared._Z17layer_norm_kernelPfS_S_S_ii:
	.zero		1032


//--------------------- .nv.shared.reserved.0     --------------------------
	.section	.nv.shared.reserved.0,"aw",@nobits
	.weak		__nv_reservedSMEM_offset_0_alias
	.size		__nv_reservedSMEM_offset_0_alias, 0, 64
	.other		__nv_reservedSMEM_offset_0_alias,@"STO_CUDA_RESERVED_SHARED STV_DEFAULT"
__nv_reservedSMEM_offset_0_alias:
	.zero		0
	.zero		64


//--------------------- .nv.constant0._Z17layer_norm_kernelPfS_S_S_ii --------------------------
	.section	.nv.constant0._Z17layer_norm_kernelPfS_S_S_ii,"a",@progbits
	.sectionflags	@""
	.align	4
.nv.constant0._Z17layer_norm_kernelPfS_S_S_ii:
	.zero		936


//--------------------- SYMBOLS --------------------------

	.type		.nv.reservedSmem.offset0,@object
	.size		.nv.reservedSmem.offset0,0x4
	.type		.nv.reservedSmem.cap,@object
	.size		.nv.reservedSmem.cap,0x4
